	.headerflags	@"EF_CUDA_TEXMODE_UNIFIED EF_CUDA_64BIT_ADDRESS EF_CUDA_ACCELERATORS EF_CUDA_SM90 EF_CUDA_VIRTUAL_SM(EF_CUDA_SM90)"
	.elftype	@"ET_EXEC"


//--------------------- .nv.info                  --------------------------
	.section	.nv.info,"",@"SHT_CUDA_INFO"
	.align	4


	//----- nvinfo : EIATTR_REGCOUNT
	.align		4
        /*0000*/ 	.byte	0x04, 0x2f
        /*0002*/ 	.short	(.L_3 - .L_2)
	.align		4
.L_2:
        /*0004*/ 	.word	index@(triton_poi_fused__native_batch_norm_legit_no_training_convolution_relu_5)
        /*0008*/ 	.word	0x00000013


	//----- nvinfo : EIATTR_MIN_STACK_SIZE
	.align		4
.L_3:
        /*000c*/ 	.byte	0x04, 0x12
        /*000e*/ 	.short	(.L_5 - .L_4)
	.align		4
.L_4:
        /*0010*/ 	.word	index@(triton_poi_fused__native_batch_norm_legit_no_training_convolution_relu_5)
        /*0014*/ 	.word	0x00000000


	//----- nvinfo : EIATTR_FRAME_SIZE
	.align		4
.L_5:
        /*0018*/ 	.byte	0x04, 0x11
        /*001a*/ 	.short	(.L_7 - .L_6)
	.align		4
.L_6:
        /*001c*/ 	.word	index@(triton_poi_fused__native_batch_norm_legit_no_training_convolution_relu_5)
        /*0020*/ 	.word	0x00000000


	//----- nvinfo : EIATTR_MIN_STACK_SIZE
	.align		4
.L_7:
        /*0024*/ 	.byte	0x04, 0x12
        /*0026*/ 	.short	(.L_9 - .L_8)
	.align		4
.L_8:
        /*0028*/ 	.word	index@(triton_poi_fused__native_batch_norm_legit_no_training_convolution_relu_5)
        /*002c*/ 	.word	0x00000000
.L_9:


//--------------------- .nv.info.triton_poi_fused__native_batch_norm_legit_no_training_convolution_relu_5 --------------------------
	.section	.nv.info.triton_poi_fused__native_batch_norm_legit_no_training_convolution_relu_5,"",@"SHT_CUDA_INFO"
	.sectionflags	@""
	.align	4


	//----- nvinfo : EIATTR_CUDA_API_VERSION
	.align		4
        /*0000*/ 	.byte	0x04, 0x37
        /*0002*/ 	.short	(.L_11 - .L_10)
.L_10:
        /*0004*/ 	.word	0x0000007c


	//----- nvinfo : EIATTR_KPARAM_INFO
	.align		4
.L_11:
        /*0008*/ 	.byte	0x04, 0x17
        /*000a*/ 	.short	(.L_13 - .L_12)
.L_12:
        /*000c*/ 	.word	0x00000000
        /*0010*/ 	.short	0x0007
        /*0012*/ 	.short	0x0038
        /*0014*/ 	.byte	0x00, 0xf0, 0x11, 0x00


	//----- nvinfo : EIATTR_KPARAM_INFO
	.align		4
.L_13:
        /*0018*/ 	.byte	0x04, 0x17
        /*001a*/ 	.short	(.L_15 - .L_14)
.L_14:
        /*001c*/ 	.word	0x00000000
        /*0020*/ 	.short	0x0006
        /*0022*/ 	.short	0x0030
        /*0024*/ 	.byte	0x00, 0xf4, 0x21, 0x00


	//----- nvinfo : EIATTR_KPARAM_INFO
	.align		4
.L_15:
        /*0028*/ 	.byte	0x04, 0x17
        /*002a*/ 	.short	(.L_17 - .L_16)
.L_16:
        /*002c*/ 	.word	0x00000000
        /*0030*/ 	.short	0x0005
        /*0032*/ 	.short	0x0028
        /*0034*/ 	.byte	0x00, 0xf4, 0x21, 0x00


	//----- nvinfo : EIATTR_KPARAM_INFO
	.align		4
.L_17:
        /*0038*/ 	.byte	0x04, 0x17
        /*003a*/ 	.short	(.L_19 - .L_18)
.L_18:
        /*003c*/ 	.word	0x00000000
        /*0040*/ 	.short	0x0004
        /*0042*/ 	.short	0x0020
        /*0044*/ 	.byte	0x00, 0xf4, 0x21, 0x00


	//----- nvinfo : EIATTR_KPARAM_INFO
	.align		4
.L_19:
        /*0048*/ 	.byte	0x04, 0x17
        /*004a*/ 	.short	(.L_21 - .L_20)
.L_20:
        /*004c*/ 	.word	0x00000000
        /*0050*/ 	.short	0x0003
        /*0052*/ 	.short	0x0018
        /*0054*/ 	.byte	0x00, 0xf4, 0x21, 0x00


	//----- nvinfo : EIATTR_KPARAM_INFO
	.align		4
.L_21:
        /*0058*/ 	.byte	0x04, 0x17
        /*005a*/ 	.short	(.L_23 - .L_22)
.L_22:
        /*005c*/ 	.word	0x00000000
        /*0060*/ 	.short	0x0002
        /*0062*/ 	.short	0x0010
        /*0064*/ 	.byte	0x00, 0xf4, 0x21, 0x00


	//----- nvinfo : EIATTR_KPARAM_INFO
	.align		4
.L_23:
        /*0068*/ 	.byte	0x04, 0x17
        /*006a*/ 	.short	(.L_25 - .L_24)
.L_24:
        /*006c*/ 	.word	0x00000000
        /*0070*/ 	.short	0x0001
        /*0072*/ 	.short	0x0008
        /*0074*/ 	.byte	0x00, 0xf4, 0x21, 0x00


	//----- nvinfo : EIATTR_KPARAM_INFO
	.align		4
.L_25:
        /*0078*/ 	.byte	0x04, 0x17
        /*007a*/ 	.short	(.L_27 - .L_26)
.L_26:
        /*007c*/ 	.word	0x00000000
        /*0080*/ 	.short	0x0000
        /*0082*/ 	.short	0x0000
        /*0084*/ 	.byte	0x00, 0xf4, 0x21, 0x00


	//----- nvinfo : EIATTR_SPARSE_MMA_MASK
	.align		4
.L_27:
        /*0088*/ 	.byte	0x03, 0x50
        /*008a*/ 	.short	0x0000


	//----- nvinfo : EIATTR_MAXREG_COUNT
	.align		4
        /*008c*/ 	.byte	0x03, 0x1b
        /*008e*/ 	.short	0x00ff


	//----- nvinfo : EIATTR_EXIT_INSTR_OFFSETS
	.align		4
        /*0090*/ 	.byte	0x04, 0x1c
        /*0092*/ 	.short	(.L_29 - .L_28)


	//   ....[0]....
.L_28:
        /*0094*/ 	.word	0x00000350


	//----- nvinfo : EIATTR_REQNTID
	.align		4
.L_29:
        /*0098*/ 	.byte	0x04, 0x10
        /*009a*/ 	.short	(.L_31 - .L_30)
.L_30:
        /*009c*/ 	.word	0x00000080
        /*00a0*/ 	.word	0x00000001
        /*00a4*/ 	.word	0x00000001


	//----- nvinfo : EIATTR_CBANK_PARAM_SIZE
	.align		4
.L_31:
        /*00a8*/ 	.byte	0x03, 0x19
        /*00aa*/ 	.short	0x003c


	//----- nvinfo : EIATTR_PARAM_CBANK
	.align		4
        /*00ac*/ 	.byte	0x04, 0x0a
        /*00ae*/ 	.short	(.L_33 - .L_32)
	.align		4
.L_32:
        /*00b0*/ 	.word	index@(.nv.constant0.triton_poi_fused__native_batch_norm_legit_no_training_convolution_relu_5)
        /*00b4*/ 	.short	0x0210
        /*00b6*/ 	.short	0x003c


	//----- nvinfo : EIATTR_SW_WAR
	.align		4
.L_33:
        /*00b8*/ 	.byte	0x04, 0x36
        /*00ba*/ 	.short	(.L_35 - .L_34)
.L_34:
        /*00bc*/ 	.word	0x00000008
.L_35:


//--------------------- .nv.callgraph             --------------------------
	.section	.nv.callgraph,"",@"SHT_CUDA_CALLGRAPH"
	.align	4
	.sectionentsize	8
	.align		4
        /*0000*/ 	.word	0x00000000
	.align		4
        /*0004*/ 	.word	0xffffffff
	.align		4
        /*0008*/ 	.word	0x00000000
	.align		4
        /*000c*/ 	.word	0xfffffffe
	.align		4
        /*0010*/ 	.word	0x00000000
	.align		4
        /*0014*/ 	.word	0xfffffffd
	.align		4
        /*0018*/ 	.word	0x00000000
	.align		4
        /*001c*/ 	.word	0xfffffffc


//--------------------- .nv.constant4             --------------------------
	.section	.nv.constant4,"a",@progbits
	.align	8
	.align		8
.nv.constant4:
        /*0000*/ 	.dword	_$_str
	.align		8
        /*0008*/ 	.dword	_$_str_$_2


//--------------------- .text.triton_poi_fused__native_batch_norm_legit_no_training_convolution_relu_5 --------------------------
	.section	.text.triton_poi_fused__native_batch_norm_legit_no_training_convolution_relu_5,"ax",@progbits
	.align	128
        .global         triton_poi_fused__native_batch_norm_legit_no_training_convolution_relu_5
        .type           triton_poi_fused__native_batch_norm_legit_no_training_convolution_relu_5,@function
        .size           triton_poi_fused__native_batch_norm_legit_no_training_convolution_relu_5,(.L_x_1 - triton_poi_fused__native_batch_norm_legit_no_training_convolution_relu_5)
        .other          triton_poi_fused__native_batch_norm_legit_no_training_convolution_relu_5,@"STO_CUDA_ENTRY STV_DEFAULT"
triton_poi_fused__native_batch_norm_legit_no_training_convolution_relu_5:
.text.triton_poi_fused__native_batch_norm_legit_no_training_convolution_relu_5:
[----:B------:R-:W-:Y:S01]  /*0000*/  LDC R1, c[0x0][0x28] ;  /* 0x00000a00ff017b82 */ /* 0x000fe20000000800 */
[----:B------:R-:W1:Y:S07]  /*0010*/  S2R R0, SR_TID.X ;  /* 0x0000000000007919 */ /* 0x000e6e0000002100 */
[----:B------:R-:W2:Y:S01]  /*0020*/  LDC.64 R10, c[0x0][0x228] ;  /* 0x00008a00ff0a7b82 */ /* 0x000ea20000000a00 */
[----:B------:R-:W-:Y:S01]  /*0030*/  ULDC.64 UR4, c[0x0][0x208] ;  /* 0x0000820000047ab9 */ /* 0x000fe20000000a00 */
[----:B------:R-:W3:Y:S06]  /*0040*/  S2R R3, SR_CTAID.X ;  /* 0x0000000000037919 */ /* 0x000eec0000002500 */
[----:B------:R-:W4:Y:S08]  /*0050*/  LDC.64 R6, c[0x0][0x218] ;  /* 0x00008600ff067b82 */ /* 0x000f300000000a00 */
[----:B------:R-:W5:Y:S08]  /*0060*/  LDC.64 R8, c[0x0][0x220] ;  /* 0x00008800ff087b82 */ /* 0x000f700000000a00 */
[----:B------:R-:W5:Y:S01]  /*0070*/  LDC.64 R12, c[0x0][0x230] ;  /* 0x00008c00ff0c7b82 */ /* 0x000f620000000a00 */
[----:B-1----:R-:W-:-:S07]  /*0080*/  LOP3.LUT R0, R0, 0x7f, RZ, 0xc0, !PT ;  /* 0x0000007f00007812 */ /* 0x002fce00078ec0ff */
[----:B------:R-:W1:Y:S01]  /*0090*/  LDC.64 R4, c[0x0][0x238] ;  /* 0x00008e00ff047b82 */ /* 0x000e620000000a00 */
[----:B---3--:R-:W-:Y:S02]  /*00a0*/  SHF.R.S32.HI R2, RZ, 0x18, R3 ;  /* 0x00000018ff027819 */ /* 0x008fe40000011403 */
[----:B------:R-:W-:Y:S02]  /*00b0*/  LEA R0, R3, R0, 0x7 ;  /* 0x0000000003007211 */ /* 0x000fe400078e38ff */
[----:B------:R-:W-:-:S04]  /*00c0*/  SGXT R3, R2, 0x1 ;  /* 0x000000010203781a */ /* 0x000fc80000000200 */
[----:B------:R-:W-:-:S04]  /*00d0*/  LEA.HI R3, R3, R0, RZ, 0x4 ;  /* 0x0000000003037211 */ /* 0x000fc800078f20ff */
[--C-:B------:R-:W-:Y:S02]  /*00e0*/  SHF.R.S32.HI R2, RZ, 0x4, R3.reuse ;  /* 0x00000004ff027819 */ /* 0x100fe40000011403 */
[----:B------:R-:W-:-:S04]  /*00f0*/  SHF.R.S32.HI R3, RZ, 0x1f, R3 ;  /* 0x0000001fff037819 */ /* 0x000fc80000011403 */
[----:B------:R-:W-:-:S04]  /*0100*/  LEA.HI R3, R3, R2, RZ, 0x9 ;  /* 0x0000000203037211 */ /* 0x000fc800078f48ff */
[----:B------:R-:W-:-:S04]  /*0110*/  LOP3.LUT R3, R3, 0xfffffe00, RZ, 0xc0, !PT ;  /* 0xfffffe0003037812 */ /* 0x000fc800078ec0ff */
[----:B------:R-:W-:Y:S02]  /*0120*/  IADD3 R15, R2, -R3, RZ ;  /* 0x80000003020f7210 */ /* 0x000fe40007ffe0ff */
[----:B------:R-:W3:Y:S03]  /*0130*/  LDC.64 R2, c[0x0][0x210] ;  /* 0x00008400ff027b82 */ /* 0x000ee60000000a00 */
[----:B--2---:R-:W-:-:S05]  /*0140*/  IMAD.WIDE R10, R15, 0x4, R10 ;  /* 0x000000040f0a7825 */ /* 0x004fca00078e020a */
[----:B------:R2:W2:Y:S01]  /*0150*/  LDG.E.EL R16, desc[UR4][R10.64] ;  /* 0x000000040a107981 */ /* 0x0004a2000c2e1900 */
[----:B----4-:R-:W-:-:S04]  /*0160*/  IMAD.WIDE R6, R15, 0x4, R6 ;  /* 0x000000040f067825 */ /* 0x010fc800078e0206 */
[C---:B-----5:R-:W-:Y:S02]  /*0170*/  IMAD.WIDE R8, R15.reuse, 0x4, R8 ;  /* 0x000000040f087825 */ /* 0x060fe400078e0208 */
[----:B------:R4:W5:Y:S02]  /*0180*/  LDG.E.EL R7, desc[UR4][R6.64] ;  /* 0x0000000406077981 */ /* 0x000964000c2e1900 */
[----:B---3--:R-:W-:Y:S02]  /*0190*/  IMAD.WIDE R2, R0, 0x4, R2 ;  /* 0x0000000400027825 */ /* 0x008fe400078e0202 */
[----:B------:R-:W3:Y:S04]  /*01a0*/  LDG.E.EL R8, desc[UR4][R8.64] ;  /* 0x0000000408087981 */ /* 0x000ee8000c2e1900 */
[----:B------:R-:W5:Y:S01]  /*01b0*/  LDG.E R14, desc[UR4][R2.64] ;  /* 0x00000004020e7981 */ /* 0x000f62000c1e1900 */
[----:B0-2---:R-:W-:-:S04]  /*01c0*/  IMAD.WIDE R10, R15, 0x4, R12 ;  /* 0x000000040f0a7825 */ /* 0x005fc800078e020c */
[----:B-1----:R-:W-:Y:S02]  /*01d0*/  IMAD.WIDE R12, R15, 0x4, R4 ;  /* 0x000000040f0c7825 */ /* 0x002fe400078e0204 */
[----:B------:R-:W2:Y:S01]  /*01e0*/  LDG.E.EL R10, desc[UR4][R10.64] ;  /* 0x000000040a0a7981 */ /* 0x000ea2000c2e1900 */
[----:B----4-:R-:W-:Y:S01]  /*01f0*/  HFMA2.MMA R6, -RZ, RZ, 1.625, 0 ;  /* 0x3e800000ff067435 */ /* 0x010fe200000001ff */
[----:B------:R-:W0:Y:S02]  /*0200*/  LDC.64 R4, c[0x0][0x240] ;  /* 0x00009000ff047b82 */ /* 0x000e240000000a00 */
[----:B------:R-:W2:Y:S01]  /*0210*/  LDG.E.EL R13, desc[UR4][R12.64] ;  /* 0x000000040c0d7981 */ /* 0x000ea2000c2e1900 */
[----:B0-----:R-:W-:-:S04]  /*0220*/  IMAD.WIDE R4, R0, 0x4, R4 ;  /* 0x0000000400047825 */ /* 0x001fc800078e0204 */
[----:B------:R-:W-:-:S04]  /*0230*/  FADD R16, R16, 9.9999997473787516356e-06 ;  /* 0x3727c5ac10107421 */ /* 0x000fc80000000000 */
[----:B------:R-:W0:Y:S02]  /*0240*/  MUFU.SQRT R15, R16 ;  /* 0x00000010000f7308 */ /* 0x000e240000002000 */
[C---:B0-----:R-:W-:Y:S02]  /*0250*/  FSETP.GT.AND P0, PT, R15.reuse, 8.50705917302346158658e+37, PT ;  /* 0x7e8000000f00780b */ /* 0x041fe40003f04000 */
[----:B------:R-:W-:-:S11]  /*0260*/  FSETP.GEU.AND P1, PT, R15, 1.175494350822287508e-38, PT ;  /* 0x008000000f00780b */ /* 0x000fd60003f2e000 */
[----:B------:R-:W-:-:S04]  /*0270*/  @P0 FMUL R15, R15, 0.25 ;  /* 0x3e8000000f0f0820 */ /* 0x000fc80000400000 */
[----:B------:R-:W-:-:S06]  /*0280*/  @!P1 FMUL R15, R15, 16777216 ;  /* 0x4b8000000f0f9820 */ /* 0x000fcc0000400000 */
[----:B------:R-:W0:Y:S01]  /*0290*/  MUFU.RCP R15, R15 ;  /* 0x0000000f000f7308 */ /* 0x000e220000001000 */
[----:B------:R-:W-:Y:S01]  /*02a0*/  FSEL R6, R6, 1, P0 ;  /* 0x3f80000006067808 */ /* 0x000fe20000000000 */
[----:B-----5:R-:W-:-:S04]  /*02b0*/  FADD R7, R14, R7 ;  /* 0x000000070e077221 */ /* 0x020fc80000000000 */
[----:B------:R-:W-:Y:S01]  /*02c0*/  @!P1 FMUL R6, R6, 16777216 ;  /* 0x4b80000006069820 */ /* 0x000fe20000400000 */
[----:B---3--:R-:W-:-:S03]  /*02d0*/  FADD R8, -R8, R7 ;  /* 0x0000000708087221 */ /* 0x008fc60000000100 */
[----:B0-----:R-:W-:-:S04]  /*02e0*/  FMUL R9, R15, R6 ;  /* 0x000000060f097220 */ /* 0x001fc80000400000 */
[----:B------:R-:W-:-:S04]  /*02f0*/  FMUL R8, R8, R9 ;  /* 0x0000000908087220 */ /* 0x000fc80000400000 */
[----:B--2---:R-:W-:-:S05]  /*0300*/  FFMA R8, R10, R8, R13 ;  /* 0x000000080a087223 */ /* 0x004fca000000000d */
[----:B------:R-:W-:-:S04]  /*0310*/  FSETP.GEU.AND P0, PT, R8, RZ, PT ;  /* 0x000000ff0800720b */ /* 0x000fc80003f0e000 */
[----:B------:R-:W-:Y:S01]  /*0320*/  FSEL R9, R8, RZ, P0 ;  /* 0x000000ff08097208 */ /* 0x000fe20000000000 */
[----:B------:R-:W-:Y:S04]  /*0330*/  STG.E desc[UR4][R2.64], R7 ;  /* 0x0000000702007986 */ /* 0x000fe8000c101904 */
[----:B------:R-:W-:Y:S01]  /*0340*/  STG.E desc[UR4][R4.64], R9 ;  /* 0x0000000904007986 */ /* 0x000fe2000c101904 */
[----:B------:R-:W-:Y:S05]  /*0350*/  EXIT ;  /* 0x000000000000794d */ /* 0x000fea0003800000 */
.L_x_0:
[----:B------:R-:W-:-:S00]  /*0360*/  BRA `(.L_x_0) ;  /* 0xfffffffc00fc7947 */ /* 0x000fc0000383ffff */
[----:B------:R-:W-:-:S00]  /*0370*/  NOP ;  /* 0x0000000000007918 */ /* 0x000fc00000000000 */
        /* <DEDUP_REMOVED lines=8> */
.L_x_1:


//--------------------- .nv.global.init           --------------------------
	.section	.nv.global.init,"aw",@progbits
.nv.global.init:
	.type		_$_str,@object
	.size		_$_str,(_$_str_$_2 - _$_str)
_$_str:
        /*0000*/ 	.byte	0x5f, 0x5f, 0x43, 0x55, 0x44, 0x41, 0x5f, 0x46, 0x54, 0x5a, 0x00
	.type		_$_str_$_2,@object
	.size		_$_str_$_2,(.L_1 - _$_str_$_2)
_$_str_$_2:
        /*000b*/ 	.byte	0x5f, 0x5f, 0x43, 0x55, 0x44, 0x41, 0x5f, 0x50, 0x52, 0x45, 0x43, 0x5f, 0x53, 0x51, 0x52, 0x54
        /*001b*/ 	.byte	0x00
.L_1:


//--------------------- .nv.constant0.triton_poi_fused__native_batch_norm_legit_no_training_convolution_relu_5 --------------------------
	.section	.nv.constant0.triton_poi_fused__native_batch_norm_legit_no_training_convolution_relu_5,"a",@progbits
	.sectionflags	@""
	.align	4
.nv.constant0.triton_poi_fused__native_batch_norm_legit_no_training_convolution_relu_5:
	.zero		588
